	.headerflags	@"EF_CUDA_TEXMODE_UNIFIED EF_CUDA_64BIT_ADDRESS EF_CUDA_ACCELERATORS EF_CUDA_SM90 EF_CUDA_VIRTUAL_SM(EF_CUDA_SM90)"
	.elftype	@"ET_EXEC"


//--------------------- .nv.info                  --------------------------
	.section	.nv.info,"",@"SHT_CUDA_INFO"
	.align	4


	//----- nvinfo : EIATTR_REGCOUNT
	.align		4
        /*0000*/ 	.byte	0x04, 0x2f
        /*0002*/ 	.short	(.L_1 - .L_0)
	.align		4
.L_0:
        /*0004*/ 	.word	index@(triton_poi_fused_convolution_10)
        /*0008*/ 	.word	0x0000000c


	//----- nvinfo : EIATTR_MIN_STACK_SIZE
	.align		4
.L_1:
        /*000c*/ 	.byte	0x04, 0x12
        /*000e*/ 	.short	(.L_3 - .L_2)
	.align		4
.L_2:
        /*0010*/ 	.word	index@(triton_poi_fused_convolution_10)
        /*0014*/ 	.word	0x00000000


	//----- nvinfo : EIATTR_FRAME_SIZE
	.align		4
.L_3:
        /*0018*/ 	.byte	0x04, 0x11
        /*001a*/ 	.short	(.L_5 - .L_4)
	.align		4
.L_4:
        /*001c*/ 	.word	index@(triton_poi_fused_convolution_10)
        /*0020*/ 	.word	0x00000000


	//----- nvinfo : EIATTR_MIN_STACK_SIZE
	.align		4
.L_5:
        /*0024*/ 	.byte	0x04, 0x12
        /*0026*/ 	.short	(.L_7 - .L_6)
	.align		4
.L_6:
        /*0028*/ 	.word	index@(triton_poi_fused_convolution_10)
        /*002c*/ 	.word	0x00000000
.L_7:


//--------------------- .nv.info.triton_poi_fused_convolution_10 --------------------------
	.section	.nv.info.triton_poi_fused_convolution_10,"",@"SHT_CUDA_INFO"
	.sectionflags	@""
	.align	4


	//----- nvinfo : EIATTR_CUDA_API_VERSION
	.align		4
        /*0000*/ 	.byte	0x04, 0x37
        /*0002*/ 	.short	(.L_9 - .L_8)
.L_8:
        /*0004*/ 	.word	0x0000007c


	//----- nvinfo : EIATTR_KPARAM_INFO
	.align		4
.L_9:
        /*0008*/ 	.byte	0x04, 0x17
        /*000a*/ 	.short	(.L_11 - .L_10)
.L_10:
        /*000c*/ 	.word	0x00000000
        /*0010*/ 	.short	0x0002
        /*0012*/ 	.short	0x0010
        /*0014*/ 	.byte	0x00, 0xf0, 0x11, 0x00


	//----- nvinfo : EIATTR_KPARAM_INFO
	.align		4
.L_11:
        /*0018*/ 	.byte	0x04, 0x17
        /*001a*/ 	.short	(.L_13 - .L_12)
.L_12:
        /*001c*/ 	.word	0x00000000
        /*0020*/ 	.short	0x0001
        /*0022*/ 	.short	0x0008
        /*0024*/ 	.byte	0x00, 0xf4, 0x21, 0x00


	//----- nvinfo : EIATTR_KPARAM_INFO
	.align		4
.L_13:
        /*0028*/ 	.byte	0x04, 0x17
        /*002a*/ 	.short	(.L_15 - .L_14)
.L_14:
        /*002c*/ 	.word	0x00000000
        /*0030*/ 	.short	0x0000
        /*0032*/ 	.short	0x0000
        /*0034*/ 	.byte	0x00, 0xf4, 0x21, 0x00


	//----- nvinfo : EIATTR_SPARSE_MMA_MASK
	.align		4
.L_15:
        /*0038*/ 	.byte	0x03, 0x50
        /*003a*/ 	.short	0x0000


	//----- nvinfo : EIATTR_MAXREG_COUNT
	.align		4
        /*003c*/ 	.byte	0x03, 0x1b
        /*003e*/ 	.short	0x00ff


	//----- nvinfo : EIATTR_EXIT_INSTR_OFFSETS
	.align		4
        /*0040*/ 	.byte	0x04, 0x1c
        /*0042*/ 	.short	(.L_17 - .L_16)


	//   ....[0]....
.L_16:
        /*0044*/ 	.word	0x00000170


	//   ....[1]....
        /*0048*/ 	.word	0x00000190


	//----- nvinfo : EIATTR_REQNTID
	.align		4
.L_17:
        /*004c*/ 	.byte	0x04, 0x10
        /*004e*/ 	.short	(.L_19 - .L_18)
.L_18:
        /*0050*/ 	.word	0x00000080
        /*0054*/ 	.word	0x00000001
        /*0058*/ 	.word	0x00000001


	//----- nvinfo : EIATTR_CBANK_PARAM_SIZE
	.align		4
.L_19:
        /*005c*/ 	.byte	0x03, 0x19
        /*005e*/ 	.short	0x0014


	//----- nvinfo : EIATTR_PARAM_CBANK
	.align		4
        /*0060*/ 	.byte	0x04, 0x0a
        /*0062*/ 	.short	(.L_21 - .L_20)
	.align		4
.L_20:
        /*0064*/ 	.word	index@(.nv.constant0.triton_poi_fused_convolution_10)
        /*0068*/ 	.short	0x0210
        /*006a*/ 	.short	0x0014


	//----- nvinfo : EIATTR_SW_WAR
	.align		4
.L_21:
        /*006c*/ 	.byte	0x04, 0x36
        /*006e*/ 	.short	(.L_23 - .L_22)
.L_22:
        /*0070*/ 	.word	0x00000008
.L_23:


//--------------------- .nv.callgraph             --------------------------
	.section	.nv.callgraph,"",@"SHT_CUDA_CALLGRAPH"
	.align	4
	.sectionentsize	8
	.align		4
        /*0000*/ 	.word	0x00000000
	.align		4
        /*0004*/ 	.word	0xffffffff
	.align		4
        /*0008*/ 	.word	0x00000000
	.align		4
        /*000c*/ 	.word	0xfffffffe
	.align		4
        /*0010*/ 	.word	0x00000000
	.align		4
        /*0014*/ 	.word	0xfffffffd
	.align		4
        /*0018*/ 	.word	0x00000000
	.align		4
        /*001c*/ 	.word	0xfffffffc


//--------------------- .text.triton_poi_fused_convolution_10 --------------------------
	.section	.text.triton_poi_fused_convolution_10,"ax",@progbits
	.align	128
        .global         triton_poi_fused_convolution_10
        .type           triton_poi_fused_convolution_10,@function
        .size           triton_poi_fused_convolution_10,(.L_x_1 - triton_poi_fused_convolution_10)
        .other          triton_poi_fused_convolution_10,@"STO_CUDA_ENTRY STV_DEFAULT"
triton_poi_fused_convolution_10:
.text.triton_poi_fused_convolution_10:
[----:B------:R-:W0:Y:S02]  /*0000*/  LDC R1, c[0x0][0x28] ;  /* 0x00000a00ff017b82 */ /* 0x000e240000000800 */
[----:B------:R-:W1:Y:S01]  /*0010*/  S2R R0, SR_TID.X ;  /* 0x0000000000007919 */ /* 0x000e620000002100 */
[----:B------:R-:W2:Y:S01]  /*0020*/  LDC.64 R4, c[0x0][0x218] ;  /* 0x00008600ff047b82 */ /* 0x000ea20000000a00 */
[----:B------:R-:W-:Y:S01]  /*0030*/  ULDC.64 UR4, c[0x0][0x208] ;  /* 0x0000820000047ab9 */ /* 0x000fe20000000a00 */
[----:B------:R-:W3:Y:S01]  /*0040*/  S2R R7, SR_CTAID.X ;  /* 0x0000000000077919 */ /* 0x000ee20000002500 */
[----:B-1----:R-:W-:Y:S02]  /*0050*/  LOP3.LUT R0, R0, 0x7f, RZ, 0xc0, !PT ;  /* 0x0000007f00007812 */ /* 0x002fe400078ec0ff */
[----:B---3--:R-:W-:-:S03]  /*0060*/  SHF.R.S32.HI R2, RZ, 0x18, R7 ;  /* 0x00000018ff027819 */ /* 0x008fc60000011407 */
[----:B------:R-:W-:Y:S01]  /*0070*/  IMAD R7, R7, 0x80, R0 ;  /* 0x0000008007077824 */ /* 0x000fe200078e0200 */
[----:B------:R-:W-:Y:S02]  /*0080*/  SGXT R0, R2, 0x1 ;  /* 0x000000010200781a */ /* 0x000fe40000000200 */
[----:B------:R-:W1:Y:S02]  /*0090*/  LDC.64 R2, c[0x0][0x210] ;  /* 0x00008400ff027b82 */ /* 0x000e640000000a00 */
[----:B------:R-:W-:Y:S02]  /*00a0*/  ISETP.GE.AND P0, PT, R7, 0xc0, PT ;  /* 0x000000c00700780c */ /* 0x000fe40003f06270 */
[----:B------:R-:W-:-:S04]  /*00b0*/  LEA.HI R0, R0, R7, RZ, 0x4 ;  /* 0x0000000700007211 */ /* 0x000fc800078f20ff */
[----:B------:R-:W-:-:S05]  /*00c0*/  SHF.R.S32.HI R0, RZ, 0x4, R0 ;  /* 0x00000004ff007819 */ /* 0x000fca0000011400 */
[----:B------:R-:W-:-:S05]  /*00d0*/  IMAD.HI R6, R0, 0x55555556, RZ ;  /* 0x5555555600067827 */ /* 0x000fca00078e02ff */
[----:B------:R-:W-:-:S05]  /*00e0*/  LEA.HI R9, R6, R6, RZ, 0x1 ;  /* 0x0000000606097211 */ /* 0x000fca00078f08ff */
[----:B------:R-:W-:Y:S01]  /*00f0*/  IMAD R9, R9, -0x3, R0 ;  /* 0xfffffffd09097824 */ /* 0x000fe200078e0200 */
[----:B------:R-:W-:Y:S01]  /*0100*/  HFMA2.MMA R0, -RZ, RZ, 0, 0 ;  /* 0x00000000ff007435 */ /* 0x000fe200000001ff */
[----:B-1----:R-:W-:-:S04]  /*0110*/  IMAD.WIDE R2, R7, 0x4, R2 ;  /* 0x0000000407027825 */ /* 0x002fc800078e0202 */
[----:B------:R-:W-:Y:S02]  /*0120*/  IMAD.MOV.U32 R7, RZ, RZ, RZ ;  /* 0x000000ffff077224 */ /* 0x000fe400078e00ff */
[----:B--2---:R-:W-:-:S03]  /*0130*/  IMAD.WIDE R4, R9, 0x4, R4 ;  /* 0x0000000409047825 */ /* 0x004fc600078e0204 */
[----:B------:R-:W2:Y:S04]  /*0140*/  @!P0 LDG.E R0, desc[UR4][R2.64] ;  /* 0x0000000402008981 */ /* 0x000ea8000c1e1900 */
[----:B------:R-:W2:Y:S02]  /*0150*/  @!P0 LDG.E.EL R7, desc[UR4][R4.64] ;  /* 0x0000000404078981 */ /* 0x000ea4000c2e1900 */
[----:B--2---:R-:W-:Y:S01]  /*0160*/  FADD R7, R7, R0 ;  /* 0x0000000007077221 */ /* 0x004fe20000000000 */
[----:B------:R-:W-:Y:S06]  /*0170*/  @P0 EXIT ;  /* 0x000000000000094d */ /* 0x000fec0003800000 */
[----:B------:R-:W-:Y:S01]  /*0180*/  STG.E desc[UR4][R2.64], R7 ;  /* 0x0000000702007986 */ /* 0x000fe2000c101904 */
[----:B------:R-:W-:Y:S05]  /*0190*/  EXIT ;  /* 0x000000000000794d */ /* 0x000fea0003800000 */
.L_x_0:
[----:B------:R-:W-:-:S00]  /*01a0*/  BRA `(.L_x_0) ;  /* 0xfffffffc00fc7947 */ /* 0x000fc0000383ffff */
[----:B------:R-:W-:-:S00]  /*01b0*/  NOP ;  /* 0x0000000000007918 */ /* 0x000fc00000000000 */
        /* <DEDUP_REMOVED lines=12> */
.L_x_1:


//--------------------- .nv.constant0.triton_poi_fused_convolution_10 --------------------------
	.section	.nv.constant0.triton_poi_fused_convolution_10,"a",@progbits
	.sectionflags	@""
	.align	4
.nv.constant0.triton_poi_fused_convolution_10:
	.zero		548
